//
// Generated by NVIDIA NVVM Compiler
//
// Compiler Build ID: CL-36424714
// Cuda compilation tools, release 13.0, V13.0.88
// Based on NVVM 20.0.0
//

.version 9.0
.target sm_100
.address_size 64

	// .globl	_Z15matrixOperationPiS_S_ii

.visible .entry _Z15matrixOperationPiS_S_ii(
	.param .u64 .ptr .align 1 _Z15matrixOperationPiS_S_ii_param_0,
	.param .u64 .ptr .align 1 _Z15matrixOperationPiS_S_ii_param_1,
	.param .u64 .ptr .align 1 _Z15matrixOperationPiS_S_ii_param_2,
	.param .u32 _Z15matrixOperationPiS_S_ii_param_3,
	.param .u32 _Z15matrixOperationPiS_S_ii_param_4
)
{
	.reg .pred 	%p<23>;
	.reg .b16 	%rs<13>;
	.reg .b32 	%r<265>;
	.reg .b64 	%rd<56>;

	ld.param.u64 	%rd7, [_Z15matrixOperationPiS_S_ii_param_0];
	ld.param.u64 	%rd5, [_Z15matrixOperationPiS_S_ii_param_1];
	ld.param.u64 	%rd6, [_Z15matrixOperationPiS_S_ii_param_2];
	ld.param.u32 	%r78, [_Z15matrixOperationPiS_S_ii_param_3];
	ld.param.u32 	%r79, [_Z15matrixOperationPiS_S_ii_param_4];
	cvta.to.global.u64 	%rd1, %rd7;
	mov.u32 	%r80, %ctaid.y;
	mov.u32 	%r81, %ntid.y;
	mov.u32 	%r82, %tid.y;
	mad.lo.s32 	%r1, %r80, %r81, %r82;
	mov.u32 	%r83, %ctaid.x;
	mov.u32 	%r84, %ntid.x;
	mov.u32 	%r85, %tid.x;
	mad.lo.s32 	%r2, %r83, %r84, %r85;
	setp.ge.s32 	%p1, %r1, %r79;
	setp.ge.s32 	%p2, %r2, %r78;
	or.pred  	%p3, %p2, %p1;
	@%p3 bra 	$L__BB0_29;
	and.b32  	%r3, %r79, 15;
	setp.lt.u32 	%p4, %r79, 16;
	mov.b32 	%r234, 0;
	mov.u32 	%r242, %r234;
	@%p4 bra 	$L__BB0_4;
	and.b32  	%r234, %r79, 2147483632;
	mov.b32 	%r228, 0;
	mul.wide.s32 	%rd10, %r78, 4;
	mov.u32 	%r242, %r228;
$L__BB0_3:
	.pragma "nounroll";
	mad.lo.s32 	%r89, %r228, %r78, %r2;
	mul.wide.s32 	%rd8, %r89, 4;
	add.s64 	%rd9, %rd1, %rd8;
	ld.global.u32 	%r90, [%rd9];
	add.s32 	%r91, %r90, %r242;
	add.s64 	%rd11, %rd9, %rd10;
	ld.global.u32 	%r92, [%rd11];
	add.s32 	%r93, %r92, %r91;
	add.s64 	%rd12, %rd11, %rd10;
	ld.global.u32 	%r94, [%rd12];
	add.s32 	%r95, %r94, %r93;
	add.s64 	%rd13, %rd12, %rd10;
	ld.global.u32 	%r96, [%rd13];
	add.s32 	%r97, %r96, %r95;
	add.s64 	%rd14, %rd13, %rd10;
	ld.global.u32 	%r98, [%rd14];
	add.s32 	%r99, %r98, %r97;
	add.s64 	%rd15, %rd14, %rd10;
	ld.global.u32 	%r100, [%rd15];
	add.s32 	%r101, %r100, %r99;
	add.s64 	%rd16, %rd15, %rd10;
	ld.global.u32 	%r102, [%rd16];
	add.s32 	%r103, %r102, %r101;
	add.s64 	%rd17, %rd16, %rd10;
	ld.global.u32 	%r104, [%rd17];
	add.s32 	%r105, %r104, %r103;
	add.s64 	%rd18, %rd17, %rd10;
	ld.global.u32 	%r106, [%rd18];
	add.s32 	%r107, %r106, %r105;
	add.s64 	%rd19, %rd18, %rd10;
	ld.global.u32 	%r108, [%rd19];
	add.s32 	%r109, %r108, %r107;
	add.s64 	%rd20, %rd19, %rd10;
	ld.global.u32 	%r110, [%rd20];
	add.s32 	%r111, %r110, %r109;
	add.s64 	%rd21, %rd20, %rd10;
	ld.global.u32 	%r112, [%rd21];
	add.s32 	%r113, %r112, %r111;
	add.s64 	%rd22, %rd21, %rd10;
	ld.global.u32 	%r114, [%rd22];
	add.s32 	%r115, %r114, %r113;
	add.s64 	%rd23, %rd22, %rd10;
	ld.global.u32 	%r116, [%rd23];
	add.s32 	%r117, %r116, %r115;
	add.s64 	%rd24, %rd23, %rd10;
	ld.global.u32 	%r118, [%rd24];
	add.s32 	%r119, %r118, %r117;
	add.s64 	%rd25, %rd24, %rd10;
	ld.global.u32 	%r120, [%rd25];
	add.s32 	%r242, %r120, %r119;
	add.s32 	%r228, %r228, 16;
	setp.ne.s32 	%p5, %r228, %r234;
	@%p5 bra 	$L__BB0_3;
$L__BB0_4:
	setp.eq.s32 	%p6, %r3, 0;
	@%p6 bra 	$L__BB0_13;
	and.b32  	%r12, %r79, 7;
	setp.lt.u32 	%p7, %r3, 8;
	@%p7 bra 	$L__BB0_7;
	mad.lo.s32 	%r122, %r234, %r78, %r2;
	mul.wide.s32 	%rd26, %r122, 4;
	add.s64 	%rd27, %rd1, %rd26;
	ld.global.u32 	%r123, [%rd27];
	add.s32 	%r124, %r123, %r242;
	mul.wide.s32 	%rd28, %r78, 4;
	add.s64 	%rd29, %rd27, %rd28;
	ld.global.u32 	%r125, [%rd29];
	add.s32 	%r126, %r125, %r124;
	add.s64 	%rd30, %rd29, %rd28;
	ld.global.u32 	%r127, [%rd30];
	add.s32 	%r128, %r127, %r126;
	add.s64 	%rd31, %rd30, %rd28;
	ld.global.u32 	%r129, [%rd31];
	add.s32 	%r130, %r129, %r128;
	add.s64 	%rd32, %rd31, %rd28;
	ld.global.u32 	%r131, [%rd32];
	add.s32 	%r132, %r131, %r130;
	add.s64 	%rd33, %rd32, %rd28;
	ld.global.u32 	%r133, [%rd33];
	add.s32 	%r134, %r133, %r132;
	add.s64 	%rd34, %rd33, %rd28;
	ld.global.u32 	%r135, [%rd34];
	add.s32 	%r136, %r135, %r134;
	add.s64 	%rd35, %rd34, %rd28;
	ld.global.u32 	%r137, [%rd35];
	add.s32 	%r242, %r137, %r136;
	add.s32 	%r234, %r234, 8;
$L__BB0_7:
	setp.eq.s32 	%p8, %r12, 0;
	@%p8 bra 	$L__BB0_13;
	and.b32  	%r18, %r79, 3;
	setp.lt.u32 	%p9, %r12, 4;
	@%p9 bra 	$L__BB0_10;
	mad.lo.s32 	%r139, %r234, %r78, %r2;
	mul.wide.s32 	%rd36, %r139, 4;
	add.s64 	%rd37, %rd1, %rd36;
	ld.global.u32 	%r140, [%rd37];
	add.s32 	%r141, %r140, %r242;
	mul.wide.s32 	%rd38, %r78, 4;
	add.s64 	%rd39, %rd37, %rd38;
	ld.global.u32 	%r142, [%rd39];
	add.s32 	%r143, %r142, %r141;
	add.s64 	%rd40, %rd39, %rd38;
	ld.global.u32 	%r144, [%rd40];
	add.s32 	%r145, %r144, %r143;
	add.s64 	%rd41, %rd40, %rd38;
	ld.global.u32 	%r146, [%rd41];
	add.s32 	%r242, %r146, %r145;
	add.s32 	%r234, %r234, 4;
$L__BB0_10:
	setp.eq.s32 	%p10, %r18, 0;
	@%p10 bra 	$L__BB0_13;
	mov.b32 	%r241, 0;
$L__BB0_12:
	.pragma "nounroll";
	mad.lo.s32 	%r148, %r234, %r78, %r2;
	mul.wide.s32 	%rd42, %r148, 4;
	add.s64 	%rd43, %rd1, %rd42;
	ld.global.u32 	%r149, [%rd43];
	add.s32 	%r242, %r149, %r242;
	add.s32 	%r234, %r234, 1;
	add.s32 	%r241, %r241, 1;
	setp.ne.s32 	%p11, %r241, %r18;
	@%p11 bra 	$L__BB0_12;
$L__BB0_13:
	div.s32 	%r150, %r242, %r79;
	cvta.to.global.u64 	%rd44, %rd5;
	mul.wide.s32 	%rd45, %r2, 4;
	add.s64 	%rd46, %rd44, %rd45;
	st.global.u32 	[%rd46], %r150;
	setp.lt.s32 	%p12, %r78, 1;
	@%p12 bra 	$L__BB0_29;
	mul.lo.s32 	%r31, %r78, %r1;
	add.s64 	%rd2, %rd1, -28;
	cvta.to.global.u64 	%rd3, %rd6;
	mov.b32 	%r243, 0;
	mov.b16 	%rs11, 0;
	mov.u16 	%rs12, %rs11;
$L__BB0_15:
	mov.u32 	%r32, %r243;
	add.s16 	%rs11, %rs11, 1;
	max.s32 	%r154, %r32, 8;
	add.s32 	%r155, %r154, -8;
	min.s32 	%r33, %r32, %r155;
	cvt.u16.u32 	%rs8, %r33;
	sub.s16 	%rs4, %rs11, %rs8;
	add.s16 	%rs12, %rs12, 1;
	add.s32 	%r243, %r32, 1;
	sub.s32 	%r35, %r243, %r33;
	sub.s32 	%r156, %r32, %r33;
	setp.lt.u32 	%p13, %r156, 15;
	mov.b32 	%r263, 0;
	mov.u32 	%r250, %r32;
	mov.u32 	%r264, %r263;
	@%p13 bra 	$L__BB0_18;
	and.b32  	%r264, %r35, -16;
	neg.s32 	%r245, %r264;
	add.s32 	%r244, %r31, %r32;
	mov.b32 	%r263, 0;
	mov.u32 	%r250, %r32;
$L__BB0_17:
	.pragma "nounroll";
	mul.wide.s32 	%rd47, %r244, 4;
	add.s64 	%rd48, %rd2, %rd47;
	ld.global.u32 	%r158, [%rd48+28];
	add.s32 	%r159, %r158, %r263;
	ld.global.u32 	%r160, [%rd48+24];
	add.s32 	%r161, %r160, %r159;
	ld.global.u32 	%r162, [%rd48+20];
	add.s32 	%r163, %r162, %r161;
	ld.global.u32 	%r164, [%rd48+16];
	add.s32 	%r165, %r164, %r163;
	ld.global.u32 	%r166, [%rd48+12];
	add.s32 	%r167, %r166, %r165;
	ld.global.u32 	%r168, [%rd48+8];
	add.s32 	%r169, %r168, %r167;
	ld.global.u32 	%r170, [%rd48+4];
	add.s32 	%r171, %r170, %r169;
	ld.global.u32 	%r172, [%rd48];
	add.s32 	%r173, %r172, %r171;
	ld.global.u32 	%r174, [%rd48+-4];
	add.s32 	%r175, %r174, %r173;
	ld.global.u32 	%r176, [%rd48+-8];
	add.s32 	%r177, %r176, %r175;
	ld.global.u32 	%r178, [%rd48+-12];
	add.s32 	%r179, %r178, %r177;
	ld.global.u32 	%r180, [%rd48+-16];
	add.s32 	%r181, %r180, %r179;
	ld.global.u32 	%r182, [%rd48+-20];
	add.s32 	%r183, %r182, %r181;
	ld.global.u32 	%r184, [%rd48+-24];
	add.s32 	%r185, %r184, %r183;
	ld.global.u32 	%r186, [%rd48+-28];
	add.s32 	%r187, %r186, %r185;
	ld.global.u32 	%r188, [%rd48+-32];
	add.s32 	%r263, %r188, %r187;
	add.s32 	%r250, %r250, -16;
	add.s32 	%r245, %r245, 16;
	add.s32 	%r244, %r244, -16;
	setp.ne.s32 	%p14, %r245, 0;
	@%p14 bra 	$L__BB0_17;
$L__BB0_18:
	and.b32  	%r189, %r35, 15;
	setp.eq.s32 	%p15, %r189, 0;
	@%p15 bra 	$L__BB0_28;
	sub.s16 	%rs10, %rs12, %rs8;
	cvt.u32.u16 	%r191, %rs10;
	and.b32  	%r52, %r191, 15;
	add.s32 	%r192, %r52, -1;
	setp.lt.u32 	%p16, %r192, 7;
	@%p16 bra 	$L__BB0_21;
	add.s32 	%r193, %r250, %r31;
	mul.wide.s32 	%rd49, %r193, 4;
	add.s64 	%rd50, %rd1, %rd49;
	ld.global.u32 	%r194, [%rd50];
	add.s32 	%r195, %r194, %r263;
	ld.global.u32 	%r196, [%rd50+-4];
	add.s32 	%r197, %r196, %r195;
	ld.global.u32 	%r198, [%rd50+-8];
	add.s32 	%r199, %r198, %r197;
	ld.global.u32 	%r200, [%rd50+-12];
	add.s32 	%r201, %r200, %r199;
	ld.global.u32 	%r202, [%rd50+-16];
	add.s32 	%r203, %r202, %r201;
	ld.global.u32 	%r204, [%rd50+-20];
	add.s32 	%r205, %r204, %r203;
	ld.global.u32 	%r206, [%rd50+-24];
	add.s32 	%r207, %r206, %r205;
	ld.global.u32 	%r208, [%rd50+-28];
	add.s32 	%r263, %r208, %r207;
	add.s32 	%r264, %r264, 8;
	add.s32 	%r250, %r250, -8;
$L__BB0_21:
	and.b32  	%r209, %r52, 7;
	setp.eq.s32 	%p17, %r209, 0;
	@%p17 bra 	$L__BB0_28;
	cvt.u32.u16 	%r211, %rs4;
	and.b32  	%r212, %r211, 7;
	and.b32  	%r61, %r211, 3;
	add.s32 	%r213, %r212, -1;
	setp.lt.u32 	%p18, %r213, 3;
	mov.u32 	%r262, %r264;
	@%p18 bra 	$L__BB0_24;
	add.s32 	%r214, %r250, %r31;
	mul.wide.s32 	%rd51, %r214, 4;
	add.s64 	%rd52, %rd1, %rd51;
	ld.global.u32 	%r215, [%rd52];
	add.s32 	%r216, %r215, %r263;
	ld.global.u32 	%r217, [%rd52+-4];
	add.s32 	%r218, %r217, %r216;
	ld.global.u32 	%r219, [%rd52+-8];
	add.s32 	%r220, %r219, %r218;
	ld.global.u32 	%r221, [%rd52+-12];
	add.s32 	%r263, %r221, %r220;
	add.s32 	%r264, %r264, 4;
	add.s32 	%r250, %r250, -4;
	mov.u32 	%r262, %r264;
$L__BB0_24:
	setp.eq.s32 	%p19, %r61, 0;
	@%p19 bra 	$L__BB0_28;
	add.s32 	%r222, %r250, %r31;
	mul.wide.s32 	%rd53, %r222, 4;
	add.s64 	%rd4, %rd1, %rd53;
	ld.global.u32 	%r223, [%rd4];
	add.s32 	%r263, %r223, %r263;
	add.s32 	%r264, %r262, 1;
	setp.eq.s32 	%p20, %r61, 1;
	@%p20 bra 	$L__BB0_28;
	ld.global.u32 	%r224, [%rd4+-4];
	add.s32 	%r263, %r224, %r263;
	add.s32 	%r264, %r262, 2;
	setp.eq.s32 	%p21, %r61, 2;
	@%p21 bra 	$L__BB0_28;
	ld.global.u32 	%r225, [%rd4+-8];
	add.s32 	%r263, %r225, %r263;
	add.s32 	%r264, %r262, 3;
$L__BB0_28:
	div.s32 	%r226, %r263, %r264;
	add.s32 	%r227, %r32, %r31;
	mul.wide.u32 	%rd54, %r227, 4;
	add.s64 	%rd55, %rd3, %rd54;
	st.global.u32 	[%rd55], %r226;
	setp.ne.s32 	%p22, %r243, %r78;
	@%p22 bra 	$L__BB0_15;
$L__BB0_29:
	ret;

}


// ===== COMPILED SASS (sm_100) =====

	.target	sm_100

	.elftype	@"ET_EXEC"


//--------------------- .note.nv.tkinfo           --------------------------
	.section	.note.nv.tkinfo,"",@"SHT_NOTE"
	.sectionflags	@"SHF_NOTE_NV_TKINFO"
	.tkinfo
        /*0018*/ 	.word	0x00000002
        /*0030*/ 	.string	""
        /*0030*/ 	.string	"ptxas"
        /*0030*/ 	.string	"Cuda compilation tools, release 13.0, V13.0.88"
        /*0030*/ 	.string	"Build cuda_13.0.r13.0/compiler.36424714_0"
        /*0030*/ 	.string	"-arch sm_100 -m 64 "



//--------------------- .note.nv.cuinfo           --------------------------
	.section	.note.nv.cuinfo,"",@"SHT_NOTE"
	.sectionflags	@"SHF_NOTE_NV_CUINFO"
        /*0018*/ 	.short	0x0002
        /*001a*/ 	.short	0x0064
        /*001c*/ 	.short	0x0082
	.zero		2


//--------------------- .nv.info                  --------------------------
	.section	.nv.info,"",@"SHT_CUDA_INFO"
	.align	4


	//----- nvinfo : EIATTR_REGCOUNT
	.align		4
        /*0000*/ 	.byte	0x04, 0x2f
        /*0002*/ 	.short	(.L_1 - .L_0)
	.align		4
.L_0:
        /*0004*/ 	.word	index@(_Z15matrixOperationPiS_S_ii)
        /*0008*/ 	.word	0x00000020


	//----- nvinfo : EIATTR_FRAME_SIZE
	.align		4
.L_1:
        /*000c*/ 	.byte	0x04, 0x11
        /*000e*/ 	.short	(.L_3 - .L_2)
	.align		4
.L_2:
        /*0010*/ 	.word	index@(_Z15matrixOperationPiS_S_ii)
        /*0014*/ 	.word	0x00000000


	//----- nvinfo : EIATTR_MIN_STACK_SIZE
	.align		4
.L_3:
        /*0018*/ 	.byte	0x04, 0x12
        /*001a*/ 	.short	(.L_5 - .L_4)
	.align		4
.L_4:
        /*001c*/ 	.word	index@(_Z15matrixOperationPiS_S_ii)
        /*0020*/ 	.word	0x00000000
.L_5:


//--------------------- .nv.compat                --------------------------
	.section	.nv.compat,"",@"SHT_CUDA_COMPAT_INFO"
	.align	4
        /*0000*/ 	.byte	0x02, 0x09, 0x00, 0x00, 0x02, 0x02, 0x01, 0x00, 0x02, 0x05, 0x05, 0x00, 0x03, 0x07, 0x01, 0x01
        /*0010*/ 	.byte	0x02, 0x03, 0x00, 0x00, 0x02, 0x06, 0x01, 0x00, 0x04, 0x0b, 0x08, 0x00, 0x09, 0x00, 0x00, 0x00
        /*0020*/ 	.byte	0x00, 0x00, 0x00, 0x00


//--------------------- .nv.info._Z15matrixOperationPiS_S_ii --------------------------
	.section	.nv.info._Z15matrixOperationPiS_S_ii,"",@"SHT_CUDA_INFO"
	.sectionflags	@""
	.align	4


	//----- nvinfo : EIATTR_CUDA_API_VERSION
	.align		4
        /*0000*/ 	.byte	0x04, 0x37
        /*0002*/ 	.short	(.L_7 - .L_6)
.L_6:
        /*0004*/ 	.word	0x00000082


	//----- nvinfo : EIATTR_KPARAM_INFO
	.align		4
.L_7:
        /*0008*/ 	.byte	0x04, 0x17
        /*000a*/ 	.short	(.L_9 - .L_8)
.L_8:
        /*000c*/ 	.word	0x00000000
        /*0010*/ 	.short	0x0004
        /*0012*/ 	.short	0x001c
        /*0014*/ 	.byte	0x00, 0xf0, 0x11, 0x00


	//----- nvinfo : EIATTR_KPARAM_INFO
	.align		4
.L_9:
        /*0018*/ 	.byte	0x04, 0x17
        /*001a*/ 	.short	(.L_11 - .L_10)
.L_10:
        /*001c*/ 	.word	0x00000000
        /*0020*/ 	.short	0x0003
        /*0022*/ 	.short	0x0018
        /*0024*/ 	.byte	0x00, 0xf0, 0x11, 0x00


	//----- nvinfo : EIATTR_KPARAM_INFO
	.align		4
.L_11:
        /*0028*/ 	.byte	0x04, 0x17
        /*002a*/ 	.short	(.L_13 - .L_12)
.L_12:
        /*002c*/ 	.word	0x00000000
        /*0030*/ 	.short	0x0002
        /*0032*/ 	.short	0x0010
        /*0034*/ 	.byte	0x00, 0xf5, 0x21, 0x00


	//----- nvinfo : EIATTR_KPARAM_INFO
	.align		4
.L_13:
        /*0038*/ 	.byte	0x04, 0x17
        /*003a*/ 	.short	(.L_15 - .L_14)
.L_14:
        /*003c*/ 	.word	0x00000000
        /*0040*/ 	.short	0x0001
        /*0042*/ 	.short	0x0008
        /*0044*/ 	.byte	0x00, 0xf5, 0x21, 0x00


	//----- nvinfo : EIATTR_KPARAM_INFO
	.align		4
.L_15:
        /*0048*/ 	.byte	0x04, 0x17
        /*004a*/ 	.short	(.L_17 - .L_16)
.L_16:
        /*004c*/ 	.word	0x00000000
        /*0050*/ 	.short	0x0000
        /*0052*/ 	.short	0x0000
        /*0054*/ 	.byte	0x00, 0xf5, 0x21, 0x00


	//----- nvinfo : EIATTR_SPARSE_MMA_MASK
	.align		4
.L_17:
        /*0058*/ 	.byte	0x03, 0x50
        /*005a*/ 	.short	0x0000


	//----- nvinfo : EIATTR_MAXREG_COUNT
	.align		4
        /*005c*/ 	.byte	0x03, 0x1b
        /*005e*/ 	.short	0x00ff


	//----- nvinfo : EIATTR_MERCURY_ISA_VERSION
	.align		4
        /*0060*/ 	.byte	0x03, 0x5f
        /*0062*/ 	.short	0x0101


	//----- nvinfo : EIATTR_VRC_CTA_INIT_COUNT
	.align		4
        /*0064*/ 	.byte	0x02, 0x4a
	.zero		1
	.zero		1


	//----- nvinfo : EIATTR_EXIT_INSTR_OFFSETS
	.align		4
        /*0068*/ 	.byte	0x04, 0x1c
        /*006a*/ 	.short	(.L_19 - .L_18)


	//   ....[0]....
.L_18:
        /*006c*/ 	.word	0x000000c0


	//   ....[1]....
        /*0070*/ 	.word	0x00000980


	//   ....[2]....
        /*0074*/ 	.word	0x00001350


	//----- nvinfo : EIATTR_CBANK_PARAM_SIZE
	.align		4
.L_19:
        /*0078*/ 	.byte	0x03, 0x19
        /*007a*/ 	.short	0x0020


	//----- nvinfo : EIATTR_PARAM_CBANK
	.align		4
        /*007c*/ 	.byte	0x04, 0x0a
        /*007e*/ 	.short	(.L_21 - .L_20)
	.align		4
.L_20:
        /*0080*/ 	.word	index@(.nv.constant0._Z15matrixOperationPiS_S_ii)
        /*0084*/ 	.short	0x0380
        /*0086*/ 	.short	0x0020


	//----- nvinfo : EIATTR_SW_WAR
	.align		4
.L_21:
        /*0088*/ 	.byte	0x04, 0x36
        /*008a*/ 	.short	(.L_23 - .L_22)
.L_22:
        /*008c*/ 	.word	0x00000008
.L_23:


//--------------------- .nv.callgraph             --------------------------
	.section	.nv.callgraph,"",@"SHT_CUDA_CALLGRAPH"
	.align	4
	.sectionentsize	8
	.align		4
        /*0000*/ 	.word	0x00000000
	.align		4
        /*0004*/ 	.word	0xffffffff
	.align		4
        /*0008*/ 	.word	0x00000000
	.align		4
        /*000c*/ 	.word	0xfffffffe
	.align		4
        /*0010*/ 	.word	0x00000000
	.align		4
        /*0014*/ 	.word	0xfffffffd
	.align		4
        /*0018*/ 	.word	0x00000000
	.align		4
        /*001c*/ 	.word	0xfffffffc


//--------------------- .text._Z15matrixOperationPiS_S_ii --------------------------
	.section	.text._Z15matrixOperationPiS_S_ii,"ax",@progbits
	.align	128
        .global         _Z15matrixOperationPiS_S_ii
        .type           _Z15matrixOperationPiS_S_ii,@function
        .size           _Z15matrixOperationPiS_S_ii,(.L_x_12 - _Z15matrixOperationPiS_S_ii)
        .other          _Z15matrixOperationPiS_S_ii,@"STO_CUDA_ENTRY STV_DEFAULT"
_Z15matrixOperationPiS_S_ii:
.text._Z15matrixOperationPiS_S_ii:
[----:B------:R-:W-:Y:S01]  /*0000*/  LDC R1, c[0x0][0x37c] ;  /* 0x0000df00ff017b82 */ /* 0x000fe20000000800 */
[----:B------:R-:W0:Y:S07]  /*0010*/  S2R R3, SR_TID.Y ;  /* 0x0000000000037919 */ /* 0x000e2e0000002200 */
[----:B------:R-:W0:Y:S01]  /*0020*/  S2UR UR4, SR_CTAID.Y ;  /* 0x00000000000479c3 */ /* 0x000e220000002600 */
[----:B------:R-:W1:Y:S07]  /*0030*/  S2R R5, SR_TID.X ;  /* 0x0000000000057919 */ /* 0x000e6e0000002100 */
[----:B------:R-:W0:Y:S08]  /*0040*/  LDC R0, c[0x0][0x364] ;  /* 0x0000d900ff007b82 */ /* 0x000e300000000800 */
[----:B------:R-:W1:Y:S08]  /*0050*/  S2UR UR5, SR_CTAID.X ;  /* 0x00000000000579c3 */ /* 0x000e700000002500 */
[----:B------:R-:W1:Y:S08]  /*0060*/  LDC R2, c[0x0][0x360] ;  /* 0x0000d800ff027b82 */ /* 0x000e700000000800 */
[----:B------:R-:W2:Y:S01]  /*0070*/  LDC.64 R8, c[0x0][0x398] ;  /* 0x0000e600ff087b82 */ /* 0x000ea20000000a00 */
[----:B0-----:R-:W-:-:S02]  /*0080*/  IMAD R0, R0, UR4, R3 ;  /* 0x0000000400007c24 */ /* 0x001fc4000f8e0203 */
[----:B-1----:R-:W-:-:S03]  /*0090*/  IMAD R3, R2, UR5, R5 ;  /* 0x0000000502037c24 */ /* 0x002fc6000f8e0205 */
[----:B--2---:R-:W-:-:S04]  /*00a0*/  ISETP.GE.AND P0, PT, R0, R9, PT ;  /* 0x000000090000720c */ /* 0x004fc80003f06270 */
[----:B------:R-:W-:-:S13]  /*00b0*/  ISETP.GE.OR P0, PT, R3, R8, P0 ;  /* 0x000000080300720c */ /* 0x000fda0000706670 */
[----:B------:R-:W-:Y:S05]  /*00c0*/  @P0 EXIT ;  /* 0x000000000000094d */ /* 0x000fea0003800000 */
[C---:B------:R-:W-:Y:S01]  /*00d0*/  ISETP.GE.U32.AND P0, PT, R9.reuse, 0x10, PT ;  /* 0x000000100900780c */ /* 0x040fe20003f06070 */
[----:B------:R-:W0:Y:S01]  /*00e0*/  LDCU.64 UR6, c[0x0][0x358] ;  /* 0x00006b00ff0677ac */ /* 0x000e220008000a00 */
[----:B------:R-:W-:Y:S01]  /*00f0*/  LOP3.LUT R2, R9, 0xf, RZ, 0xc0, !PT ;  /* 0x0000000f09027812 */ /* 0x000fe200078ec0ff */
[----:B------:R-:W-:Y:S02]  /*0100*/  IMAD.MOV.U32 R4, RZ, RZ, RZ ;  /* 0x000000ffff047224 */ /* 0x000fe400078e00ff */
[----:B------:R-:W-:Y:S01]  /*0110*/  IMAD.MOV.U32 R6, RZ, RZ, RZ ;  /* 0x000000ffff067224 */ /* 0x000fe200078e00ff */
[----:B------:R-:W-:-:S07]  /*0120*/  ISETP.NE.AND P1, PT, R2, RZ, PT ;  /* 0x000000ff0200720c */ /* 0x000fce0003f25270 */
[----:B------:R-:W-:Y:S06]  /*0130*/  @!P0 BRA `(.L_x_0) ;  /* 0x0000000000c08947 */ /* 0x000fec0003800000 */
[----:B------:R-:W-:Y:S01]  /*0140*/  LOP3.LUT R4, R9, 0x7ffffff0, RZ, 0xc0, !PT ;  /* 0x7ffffff009047812 */ /* 0x000fe200078ec0ff */
[----:B------:R-:W-:Y:S01]  /*0150*/  IMAD.MOV.U32 R6, RZ, RZ, RZ ;  /* 0x000000ffff067224 */ /* 0x000fe200078e00ff */
[----:B------:R-:W-:-:S06]  /*0160*/  UMOV UR4, URZ ;  /* 0x000000ff00047c82 */ /* 0x000fcc0008000000 */
.L_x_1:
[----:B------:R-:W1:Y:S01]  /*0170*/  LDC.64 R22, c[0x0][0x380] ;  /* 0x0000e000ff167b82 */ /* 0x000e620000000a00 */
[----:B------:R-:W-:-:S04]  /*0180*/  IMAD R5, R8, UR4, R3 ;  /* 0x0000000408057c24 */ /* 0x000fc8000f8e0203 */
[----:B-1----:R-:W-:-:S05]  /*0190*/  IMAD.WIDE R22, R5, 0x4, R22 ;  /* 0x0000000405167825 */ /* 0x002fca00078e0216 */
[----:B0-----:R-:W2:Y:S01]  /*01a0*/  LDG.E R5, desc[UR6][R22.64] ;  /* 0x0000000616057981 */ /* 0x001ea2000c1e1900 */
[----:B------:R-:W-:-:S05]  /*01b0*/  IMAD.WIDE R14, R8, 0x4, R22 ;  /* 0x00000004080e7825 */ /* 0x000fca00078e0216 */
[----:B------:R0:W2:Y:S01]  /*01c0*/  LDG.E R7, desc[UR6][R14.64] ;  /* 0x000000060e077981 */ /* 0x0000a2000c1e1900 */
[----:B------:R-:W-:-:S05]  /*01d0*/  IMAD.WIDE R26, R8, 0x4, R14 ;  /* 0x00000004081a7825 */ /* 0x000fca00078e020e */
[----:B------:R-:W3:Y:S01]  /*01e0*/  LDG.E R22, desc[UR6][R26.64] ;  /* 0x000000061a167981 */ /* 0x000ee2000c1e1900 */
[----:B------:R-:W-:-:S05]  /*01f0*/  IMAD.WIDE R18, R8, 0x4, R26 ;  /* 0x0000000408127825 */ /* 0x000fca00078e021a */
[----:B------:R1:W3:Y:S01]  /*0200*/  LDG.E R23, desc[UR6][R18.64] ;  /* 0x0000000612177981 */ /* 0x0002e2000c1e1900 */
[----:B------:R-:W-:-:S05]  /*0210*/  IMAD.WIDE R24, R8, 0x4, R18 ;  /* 0x0000000408187825 */ /* 0x000fca00078e0212 */
[----:B------:R-:W4:Y:S01]  /*0220*/  LDG.E R29, desc[UR6][R24.64] ;  /* 0x00000006181d7981 */ /* 0x000f22000c1e1900 */
[----:B------:R-:W-:-:S05]  /*0230*/  IMAD.WIDE R20, R8, 0x4, R24 ;  /* 0x0000000408147825 */ /* 0x000fca00078e0218 */
[----:B------:R5:W4:Y:S01]  /*0240*/  LDG.E R28, desc[UR6][R20.64] ;  /* 0x00000006141c7981 */ /* 0x000b22000c1e1900 */
[----:B------:R-:W-:-:S04]  /*0250*/  IMAD.WIDE R12, R8, 0x4, R20 ;  /* 0x00000004080c7825 */ /* 0x000fc800078e0214 */
[C---:B------:R-:W-:Y:S02]  /*0260*/  IMAD.WIDE R16, R8.reuse, 0x4, R12 ;  /* 0x0000000408107825 */ /* 0x040fe400078e020c */
[----:B------:R-:W4:Y:S02]  /*0270*/  LDG.E R12, desc[UR6][R12.64] ;  /* 0x000000060c0c7981 */ /* 0x000f24000c1e1900 */
[C---:B------:R-:W-:Y:S02]  /*0280*/  IMAD.WIDE R10, R8.reuse, 0x4, R16 ;  /* 0x00000004080a7825 */ /* 0x040fe400078e0210 */
[----:B------:R-:W4:Y:S02]  /*0290*/  LDG.E R17, desc[UR6][R16.64] ;  /* 0x0000000610117981 */ /* 0x000f24000c1e1900 */
[C---:B0-----:R-:W-:Y:S02]  /*02a0*/  IMAD.WIDE R14, R8.reuse, 0x4, R10 ;  /* 0x00000004080e7825 */ /* 0x041fe400078e020a */
[----:B------:R0:W4:Y:S02]  /*02b0*/  LDG.E R13, desc[UR6][R10.64] ;  /* 0x000000060a0d7981 */ /* 0x000124000c1e1900 */
[----:B-1----:R-:W-:-:S02]  /*02c0*/  IMAD.WIDE R18, R8, 0x4, R14 ;  /* 0x0000000408127825 */ /* 0x002fc400078e020e */
[----:B------:R1:W4:Y:S02]  /*02d0*/  LDG.E R16, desc[UR6][R14.64] ;  /* 0x000000060e107981 */ /* 0x000324000c1e1900 */
[C---:B-----5:R-:W-:Y:S02]  /*02e0*/  IMAD.WIDE R20, R8.reuse, 0x4, R18 ;  /* 0x0000000408147825 */ /* 0x060fe400078e0212 */
[----:B------:R-:W5:Y:S02]  /*02f0*/  LDG.E R18, desc[UR6][R18.64] ;  /* 0x0000000612127981 */ /* 0x000f64000c1e1900 */
[C---:B------:R-:W-:Y:S02]  /*0300*/  IMAD.WIDE R24, R8.reuse, 0x4, R20 ;  /* 0x0000000408187825 */ /* 0x040fe400078e0214 */
[----:B------:R-:W5:Y:S02]  /*0310*/  LDG.E R21, desc[UR6][R20.64] ;  /* 0x0000000614157981 */ /* 0x000f64000c1e1900 */
[----:B------:R-:W-:-:S02]  /*0320*/  IMAD.WIDE R26, R8, 0x4, R24 ;  /* 0x00000004081a7825 */ /* 0x000fc400078e0218 */
[----:B------:R-:W5:Y:S02]  /*0330*/  LDG.E R24, desc[UR6][R24.64] ;  /* 0x0000000618187981 */ /* 0x000f64000c1e1900 */
[C---:B0-----:R-:W-:Y:S02]  /*0340*/  IMAD.WIDE R10, R8.reuse, 0x4, R26 ;  /* 0x00000004080a7825 */ /* 0x041fe400078e021a */
[----:B------:R-:W5:Y:S02]  /*0350*/  LDG.E R27, desc[UR6][R26.64] ;  /* 0x000000061a1b7981 */ /* 0x000f64000c1e1900 */
[----:B-1----:R-:W-:Y:S02]  /*0360*/  IMAD.WIDE R14, R8, 0x4, R10 ;  /* 0x00000004080e7825 */ /* 0x002fe400078e020a */
[----:B------:R-:W5:Y:S04]  /*0370*/  LDG.E R10, desc[UR6][R10.64] ;  /* 0x000000060a0a7981 */ /* 0x000f68000c1e1900 */
[----:B------:R-:W5:Y:S01]  /*0380*/  LDG.E R15, desc[UR6][R14.64] ;  /* 0x000000060e0f7981 */ /* 0x000f62000c1e1900 */
[----:B------:R-:W-:-:S06]  /*0390*/  UIADD3 UR4, UPT, UPT, UR4, 0x10, URZ ;  /* 0x0000001004047890 */ /* 0x000fcc000fffe0ff */
[----:B------:R-:W-:Y:S02]  /*03a0*/  ISETP.NE.AND P0, PT, R4, UR4, PT ;  /* 0x0000000404007c0c */ /* 0x000fe4000bf05270 */
[----:B--2---:R-:W-:-:S04]  /*03b0*/  IADD3 R5, PT, PT, R7, R5, R6 ;  /* 0x0000000507057210 */ /* 0x004fc80007ffe006 */
[----:B---3--:R-:W-:-:S04]  /*03c0*/  IADD3 R5, PT, PT, R23, R22, R5 ;  /* 0x0000001617057210 */ /* 0x008fc80007ffe005 */
[----:B----4-:R-:W-:-:S04]  /*03d0*/  IADD3 R5, PT, PT, R28, R29, R5 ;  /* 0x0000001d1c057210 */ /* 0x010fc80007ffe005 */
[----:B------:R-:W-:-:S04]  /*03e0*/  IADD3 R5, PT, PT, R17, R12, R5 ;  /* 0x0000000c11057210 */ /* 0x000fc80007ffe005 */
[----:B------:R-:W-:-:S04]  /*03f0*/  IADD3 R5, PT, PT, R16, R13, R5 ;  /* 0x0000000d10057210 */ /* 0x000fc80007ffe005 */
[----:B-----5:R-:W-:-:S04]  /*0400*/  IADD3 R5, PT, PT, R21, R18, R5 ;  /* 0x0000001215057210 */ /* 0x020fc80007ffe005 */
[----:B------:R-:W-:-:S04]  /*0410*/  IADD3 R5, PT, PT, R27, R24, R5 ;  /* 0x000000181b057210 */ /* 0x000fc80007ffe005 */
[----:B------:R-:W-:Y:S01]  /*0420*/  IADD3 R6, PT, PT, R15, R10, R5 ;  /* 0x0000000a0f067210 */ /* 0x000fe20007ffe005 */
[----:B------:R-:W-:Y:S06]  /*0430*/  @P0 BRA `(.L_x_1) ;  /* 0xfffffffc004c0947 */ /* 0x000fec000383ffff */
.L_x_0:
[----:B------:R-:W-:Y:S05]  /*0440*/  @!P1 BRA `(.L_x_2) ;  /* 0x0000000000e09947 */ /* 0x000fea0003800000 */
[----:B------:R-:W-:Y:S02]  /*0450*/  ISETP.GE.U32.AND P0, PT, R2, 0x8, PT ;  /* 0x000000080200780c */ /* 0x000fe40003f06070 */
[----:B------:R-:W-:-:S04]  /*0460*/  LOP3.LUT R7, R9, 0x7, RZ, 0xc0, !PT ;  /* 0x0000000709077812 */ /* 0x000fc800078ec0ff */
[----:B------:R-:W-:-:S07]  /*0470*/  ISETP.NE.AND P1, PT, R7, RZ, PT ;  /* 0x000000ff0700720c */ /* 0x000fce0003f25270 */
[----:B------:R-:W-:Y:S06]  /*0480*/  @!P0 BRA `(.L_x_3) ;  /* 0x00000000005c8947 */ /* 0x000fec0003800000 */
[----:B------:R-:W1:Y:S01]  /*0490*/  LDC.64 R22, c[0x0][0x380] ;  /* 0x0000e000ff167b82 */ /* 0x000e620000000a00 */
[----:B------:R-:W-:-:S04]  /*04a0*/  IMAD R5, R4, R8, R3 ;  /* 0x0000000804057224 */ /* 0x000fc800078e0203 */
[----:B-1----:R-:W-:-:S04]  /*04b0*/  IMAD.WIDE R22, R5, 0x4, R22 ;  /* 0x0000000405167825 */ /* 0x002fc800078e0216 */
[C---:B------:R-:W-:Y:S02]  /*04c0*/  IMAD.WIDE R24, R8.reuse, 0x4, R22 ;  /* 0x0000000408187825 */ /* 0x040fe400078e0216 */
[----:B0-----:R-:W2:Y:S02]  /*04d0*/  LDG.E R23, desc[UR6][R22.64] ;  /* 0x0000000616177981 */ /* 0x001ea4000c1e1900 */
[C---:B------:R-:W-:Y:S02]  /*04e0*/  IMAD.WIDE R12, R8.reuse, 0x4, R24 ;  /* 0x00000004080c7825 */ /* 0x040fe400078e0218 */
[----:B------:R-:W2:Y:S02]  /*04f0*/  LDG.E R24, desc[UR6][R24.64] ;  /* 0x0000000618187981 */ /* 0x000ea4000c1e1900 */
[C---:B------:R-:W-:Y:S02]  /*0500*/  IMAD.WIDE R14, R8.reuse, 0x4, R12 ;  /* 0x00000004080e7825 */ /* 0x040fe400078e020c */
[----:B------:R-:W3:Y:S02]  /*0510*/  LDG.E R13, desc[UR6][R12.64] ;  /* 0x000000060c0d7981 */ /* 0x000ee4000c1e1900 */
[----:B------:R-:W-:-:S02]  /*0520*/  IMAD.WIDE R16, R8, 0x4, R14 ;  /* 0x0000000408107825 */ /* 0x000fc400078e020e */
[----:B------:R-:W3:Y:S02]  /*0530*/  LDG.E R14, desc[UR6][R14.64] ;  /* 0x000000060e0e7981 */ /* 0x000ee4000c1e1900 */
[C---:B------:R-:W-:Y:S02]  /*0540*/  IMAD.WIDE R10, R8.reuse, 0x4, R16 ;  /* 0x00000004080a7825 */ /* 0x040fe400078e0210 */
[----:B------:R-:W4:Y:S02]  /*0550*/  LDG.E R17, desc[UR6][R16.64] ;  /* 0x0000000610117981 */ /* 0x000f24000c1e1900 */
[C---:B------:R-:W-:Y:S02]  /*0560*/  IMAD.WIDE R18, R8.reuse, 0x4, R10 ;  /* 0x0000000408127825 */ /* 0x040fe400078e020a */
[----:B------:R-:W4:Y:S02]  /*0570*/  LDG.E R10, desc[UR6][R10.64] ;  /* 0x000000060a0a7981 */ /* 0x000f24000c1e1900 */
[----:B------:R-:W-:-:S02]  /*0580*/  IMAD.WIDE R20, R8, 0x4, R18 ;  /* 0x0000000408147825 */ /* 0x000fc400078e0212 */
[----:B------:R-:W5:Y:S04]  /*0590*/  LDG.E R19, desc[UR6][R18.64] ;  /* 0x0000000612137981 */ /* 0x000f68000c1e1900 */
[----:B------:R-:W5:Y:S01]  /*05a0*/  LDG.E R20, desc[UR6][R20.64] ;  /* 0x0000000614147981 */ /* 0x000f62000c1e1900 */
[----:B------:R-:W-:Y:S02]  /*05b0*/  IADD3 R4, PT, PT, R4, 0x8, RZ ;  /* 0x0000000804047810 */ /* 0x000fe40007ffe0ff */
[----:B--2---:R-:W-:-:S04]  /*05c0*/  IADD3 R6, PT, PT, R24, R23, R6 ;  /* 0x0000001718067210 */ /* 0x004fc80007ffe006 */
[----:B---3--:R-:W-:-:S04]  /*05d0*/  IADD3 R6, PT, PT, R14, R13, R6 ;  /* 0x0000000d0e067210 */ /* 0x008fc80007ffe006 */
[----:B----4-:R-:W-:-:S04]  /*05e0*/  IADD3 R6, PT, PT, R10, R17, R6 ;  /* 0x000000110a067210 */ /* 0x010fc80007ffe006 */
[----:B-----5:R-:W-:-:S07]  /*05f0*/  IADD3 R6, PT, PT, R20, R19, R6 ;  /* 0x0000001314067210 */ /* 0x020fce0007ffe006 */
.L_x_3:
        /* <DEDUP_REMOVED lines=12> */
[----:B------:R-:W-:Y:S02]  /*06c0*/  IMAD.WIDE R16, R8, 0x4, R14 ;  /* 0x0000000408107825 */ /* 0x000fe400078e020e */
[----:B------:R-:W3:Y:S04]  /*06d0*/  LDG.E R15, desc[UR6][R14.64] ;  /* 0x000000060e0f7981 */ /* 0x000ee8000c1e1900 */
[----:B------:R-:W3:Y:S01]  /*06e0*/  LDG.E R16, desc[UR6][R16.64] ;  /* 0x0000000610107981 */ /* 0x000ee2000c1e1900 */
[----:B------:R-:W-:Y:S01]  /*06f0*/  VIADD R4, R4, 0x4 ;  /* 0x0000000404047836 */ /* 0x000fe20000000000 */
[----:B--2---:R-:W-:-:S04]  /*0700*/  IADD3 R6, PT, PT, R12, R11, R6 ;  /* 0x0000000b0c067210 */ /* 0x004fc80007ffe006 */
[----:B---3--:R-:W-:-:S07]  /*0710*/  IADD3 R6, PT, PT, R16, R15, R6 ;  /* 0x0000000f10067210 */ /* 0x008fce0007ffe006 */
.L_x_4:
[----:B------:R-:W-:Y:S05]  /*0720*/  @!P1 BRA `(.L_x_2) ;  /* 0x0000000000289947 */ /* 0x000fea0003800000 */
[----:B------:R-:W1:Y:S01]  /*0730*/  LDC.64 R12, c[0x0][0x380] ;  /* 0x0000e000ff0c7b82 */ /* 0x000e620000000a00 */
[----:B------:R-:W-:-:S05]  /*0740*/  UMOV UR4, URZ ;  /* 0x000000ff00047c82 */ /* 0x000fca0008000000 */
.L_x_5:
[----:B------:R-:W-:-:S04]  /*0750*/  IMAD R11, R4, R8, R3 ;  /* 0x00000008040b7224 */ /* 0x000fc800078e0203 */
[----:B-1----:R-:W-:-:S06]  /*0760*/  IMAD.WIDE R10, R11, 0x4, R12 ;  /* 0x000000040b0a7825 */ /* 0x002fcc00078e020c */
[----:B0-----:R-:W2:Y:S01]  /*0770*/  LDG.E R11, desc[UR6][R10.64] ;  /* 0x000000060a0b7981 */ /* 0x001ea2000c1e1900 */
[----:B------:R-:W-:Y:S01]  /*0780*/  UIADD3 UR4, UPT, UPT, UR4, 0x1, URZ ;  /* 0x0000000104047890 */ /* 0x000fe2000fffe0ff */
[----:B------:R-:W-:-:S05]  /*0790*/  VIADD R4, R4, 0x1 ;  /* 0x0000000104047836 */ /* 0x000fca0000000000 */
[----:B------:R-:W-:Y:S01]  /*07a0*/  ISETP.NE.AND P0, PT, R2, UR4, PT ;  /* 0x0000000402007c0c */ /* 0x000fe2000bf05270 */
[----:B--2---:R-:W-:-:S12]  /*07b0*/  IMAD.IADD R6, R11, 0x1, R6 ;  /* 0x000000010b067824 */ /* 0x004fd800078e0206 */
[----:B------:R-:W-:Y:S05]  /*07c0*/  @P0 BRA `(.L_x_5) ;  /* 0xfffffffc00e00947 */ /* 0x000fea000383ffff */
.L_x_2:
[----:B------:R-:W-:-:S04]  /*07d0*/  IABS R11, R9 ;  /* 0x00000009000b7213 */ /* 0x000fc80000000000 */
[----:B------:R-:W1:Y:S08]  /*07e0*/  I2F.RP R2, R11 ;  /* 0x0000000b00027306 */ /* 0x000e700000209400 */
[----:B-1----:R-:W1:Y:S02]  /*07f0*/  MUFU.RCP R2, R2 ;  /* 0x0000000200027308 */ /* 0x002e640000001000 */
[----:B-1----:R-:W-:-:S06]  /*0800*/  IADD3 R4, PT, PT, R2, 0xffffffe, RZ ;  /* 0x0ffffffe02047810 */ /* 0x002fcc0007ffe0ff */
[----:B------:R1:W2:Y:S02]  /*0810*/  F2I.FTZ.U32.TRUNC.NTZ R5, R4 ;  /* 0x0000000400057305 */ /* 0x0002a4000021f000 */
[----:B-1----:R-:W-:Y:S02]  /*0820*/  IMAD.MOV.U32 R4, RZ, RZ, RZ ;  /* 0x000000ffff047224 */ /* 0x002fe400078e00ff */
[----:B--2---:R-:W-:-:S04]  /*0830*/  IMAD.MOV R10, RZ, RZ, -R5 ;  /* 0x000000ffff0a7224 */ /* 0x004fc800078e0a05 */
[----:B------:R-:W-:Y:S01]  /*0840*/  IMAD R7, R10, R11, RZ ;  /* 0x0000000b0a077224 */ /* 0x000fe200078e02ff */
[----:B------:R-:W-:Y:S02]  /*0850*/  IABS R10, R6 ;  /* 0x00000006000a7213 */ /* 0x000fe40000000000 */
[----:B------:R-:W-:Y:S01]  /*0860*/  LOP3.LUT R6, R6, R9, RZ, 0x3c, !PT ;  /* 0x0000000906067212 */ /* 0x000fe200078e3cff */
[----:B------:R-:W-:-:S03]  /*0870*/  IMAD.HI.U32 R5, R5, R7, R4 ;  /* 0x0000000705057227 */ /* 0x000fc600078e0004 */
[----:B------:R-:W-:-:S03]  /*0880*/  ISETP.GE.AND P2, PT, R6, RZ, PT ;  /* 0x000000ff0600720c */ /* 0x000fc60003f46270 */
[----:B------:R-:W-:Y:S02]  /*0890*/  IMAD.HI.U32 R7, R5, R10, RZ ;  /* 0x0000000a05077227 */ /* 0x000fe400078e00ff */
[----:B------:R-:W1:Y:S02]  /*08a0*/  LDC.64 R4, c[0x0][0x388] ;  /* 0x0000e200ff047b82 */ /* 0x000e640000000a00 */
[----:B------:R-:W-:-:S04]  /*08b0*/  IMAD.MOV R2, RZ, RZ, -R7 ;  /* 0x000000ffff027224 */ /* 0x000fc800078e0a07 */
[----:B------:R-:W-:-:S05]  /*08c0*/  IMAD R2, R11, R2, R10 ;  /* 0x000000020b027224 */ /* 0x000fca00078e020a */
[----:B------:R-:W-:-:S13]  /*08d0*/  ISETP.GT.U32.AND P1, PT, R11, R2, PT ;  /* 0x000000020b00720c */ /* 0x000fda0003f24070 */
[-C--:B------:R-:W-:Y:S01]  /*08e0*/  @!P1 IADD3 R2, PT, PT, R2, -R11.reuse, RZ ;  /* 0x8000000b02029210 */ /* 0x080fe20007ffe0ff */
[----:B------:R-:W-:Y:S01]  /*08f0*/  @!P1 VIADD R7, R7, 0x1 ;  /* 0x0000000107079836 */ /* 0x000fe20000000000 */
[----:B------:R-:W-:Y:S02]  /*0900*/  ISETP.NE.AND P1, PT, R9, RZ, PT ;  /* 0x000000ff0900720c */ /* 0x000fe40003f25270 */
[----:B------:R-:W-:Y:S01]  /*0910*/  ISETP.GE.U32.AND P0, PT, R2, R11, PT ;  /* 0x0000000b0200720c */ /* 0x000fe20003f06070 */
[----:B-1----:R-:W-:-:S12]  /*0920*/  IMAD.WIDE R2, R3, 0x4, R4 ;  /* 0x0000000403027825 */ /* 0x002fd800078e0204 */
[----:B------:R-:W-:Y:S01]  /*0930*/  @P0 VIADD R7, R7, 0x1 ;  /* 0x0000000107070836 */ /* 0x000fe20000000000 */
[----:B------:R-:W-:-:S03]  /*0940*/  ISETP.GE.AND P0, PT, R8, 0x1, PT ;  /* 0x000000010800780c */ /* 0x000fc60003f06270 */
[----:B------:R-:W-:Y:S01]  /*0950*/  @!P2 IMAD.MOV R7, RZ, RZ, -R7 ;  /* 0x000000ffff07a224 */ /* 0x000fe200078e0a07 */
[----:B------:R-:W-:-:S05]  /*0960*/  @!P1 LOP3.LUT R7, RZ, R9, RZ, 0x33, !PT ;  /* 0x00000009ff079212 */ /* 0x000fca00078e33ff */
[----:B0-----:R0:W-:Y:S04]  /*0970*/  STG.E desc[UR6][R2.64], R7 ;  /* 0x0000000702007986 */ /* 0x0011e8000c101906 */
[----:B------:R-:W-:Y:S05]  /*0980*/  @!P0 EXIT ;  /* 0x000000000000894d */ /* 0x000fea0003800000 */
[----:B------:R-:W1:Y:S01]  /*0990*/  LDCU.64 UR4, c[0x0][0x380] ;  /* 0x00007000ff0477ac */ /* 0x000e620008000a00 */
[----:B0-----:R-:W-:Y:S01]  /*09a0*/  HFMA2 R3, -RZ, RZ, 0, 0 ;  /* 0x00000000ff037431 */ /* 0x001fe200000001ff */
[----:B------:R-:W-:Y:S02]  /*09b0*/  PRMT R8, RZ, 0x7610, R8 ;  /* 0x00007610ff087816 */ /* 0x000fe40000000008 */
[----:B------:R-:W-:Y:S01]  /*09c0*/  PRMT R2, RZ, 0x7610, R2 ;  /* 0x00007610ff027816 */ /* 0x000fe20000000002 */
[----:B-1----:R-:W-:-:S04]  /*09d0*/  UIADD3 UR4, UP0, UPT, UR4, -0x1c, URZ ;  /* 0xffffffe404047890 */ /* 0x002fc8000ff1e0ff */
[----:B------:R-:W-:-:S12]  /*09e0*/  UIADD3.X UR5, UPT, UPT, UR5, -0x1, URZ, UP0, !UPT ;  /* 0xffffffff05057890 */ /* 0x000fd800087fe4ff */
.L_x_10:
[C---:B0-----:R-:W-:Y:S01]  /*09f0*/  VIMNMX R6, PT, PT, R3.reuse, 0x8, !PT ;  /* 0x0000000803067848 */ /* 0x041fe20007fe0100 */
[----:B------:R-:W0:Y:S01]  /*0a00*/  LDCU UR8, c[0x0][0x398] ;  /* 0x00007300ff0877ac */ /* 0x000e220008000800 */
[C---:B------:R-:W-:Y:S01]  /*0a10*/  VIADD R9, R3.reuse, 0x1 ;  /* 0x0000000103097836 */ /* 0x040fe20000000000 */
[----:B------:R-:W-:Y:S01]  /*0a20*/  IADD3 R8, PT, PT, R8, 0x1, RZ ;  /* 0x0000000108087810 */ /* 0x000fe20007ffe0ff */
[--C-:B------:R-:W-:Y:S01]  /*0a30*/  IMAD.MOV.U32 R5, RZ, RZ, R3.reuse ;  /* 0x000000ffff057224 */ /* 0x100fe200078e0003 */
[----:B------:R-:W-:Y:S01]  /*0a40*/  VIADDMNMX R6, R6, 0xfffffff8, R3, PT ;  /* 0xfffffff806067846 */ /* 0x000fe20003800103 */
[----:B------:R-:W-:Y:S01]  /*0a50*/  VIADD R10, R2, 0x1 ;  /* 0x00000001020a7836 */ /* 0x000fe20000000000 */
[----:B------:R-:W-:Y:S01]  /*0a60*/  MOV R11, RZ ;  /* 0x000000ff000b7202 */ /* 0x000fe20000000f00 */
[----:B------:R-:W-:Y:S02]  /*0a70*/  IMAD.MOV.U32 R7, RZ, RZ, R5 ;  /* 0x000000ffff077224 */ /* 0x000fe400078e0005 */
[----:B------:R-:W-:-:S02]  /*0a80*/  IMAD.IADD R4, R3, 0x1, -R6 ;  /* 0x0000000103047824 */ /* 0x000fc400078e0a06 */
[C-C-:B------:R-:W-:Y:S02]  /*0a90*/  IMAD.IADD R12, R9.reuse, 0x1, -R6.reuse ;  /* 0x00000001090c7824 */ /* 0x140fe400078e0a06 */
[----:B------:R-:W-:Y:S01]  /*0aa0*/  IMAD.MOV R13, RZ, RZ, -R6 ;  /* 0x000000ffff0d7224 */ /* 0x000fe200078e0a06 */
[----:B------:R-:W-:Y:S01]  /*0ab0*/  ISETP.GE.U32.AND P1, PT, R4, 0xf, PT ;  /* 0x0000000f0400780c */ /* 0x000fe20003f26070 */
[----:B------:R-:W-:Y:S01]  /*0ac0*/  IMAD.MOV.U32 R4, RZ, RZ, RZ ;  /* 0x000000ffff047224 */ /* 0x000fe200078e00ff */
[----:B------:R-:W-:Y:S02]  /*0ad0*/  LOP3.LUT P2, RZ, R12, 0xf, RZ, 0xc0, !PT ;  /* 0x0000000f0cff7812 */ /* 0x000fe4000784c0ff */
[----:B0-----:R-:W-:Y:S02]  /*0ae0*/  ISETP.NE.AND P0, PT, R9, UR8, PT ;  /* 0x0000000809007c0c */ /* 0x001fe4000bf05270 */
[----:B------:R-:W-:-:S07]  /*0af0*/  PRMT R13, R13, 0x7710, RZ ;  /* 0x000077100d0d7816 */ /* 0x000fce00000000ff */
[----:B------:R-:W-:Y:S05]  /*0b00*/  @!P1 BRA `(.L_x_6) ;  /* 0x0000000000949947 */ /* 0x000fea0003800000 */
[----:B------:R-:W-:Y:S01]  /*0b10*/  LOP3.LUT R4, R12, 0xfffffff0, RZ, 0xc0, !PT ;  /* 0xfffffff00c047812 */ /* 0x000fe200078ec0ff */
[--C-:B------:R-:W-:Y:S01]  /*0b20*/  IMAD R12, R0, UR8, R5.reuse ;  /* 0x00000008000c7c24 */ /* 0x100fe2000f8e0205 */
[----:B------:R-:W-:Y:S01]  /*0b30*/  MOV R11, RZ ;  /* 0x000000ff000b7202 */ /* 0x000fe20000000f00 */
[----:B------:R-:W-:Y:S02]  /*0b40*/  IMAD.MOV.U32 R7, RZ, RZ, R5 ;  /* 0x000000ffff077224 */ /* 0x000fe400078e0005 */
[----:B------:R-:W-:-:S07]  /*0b50*/  IMAD.MOV R14, RZ, RZ, -R4 ;  /* 0x000000ffff0e7224 */ /* 0x000fce00078e0a04 */
.L_x_7:
[----:B------:R-:W-:Y:S01]  /*0b60*/  MOV R2, UR4 ;  /* 0x0000000400027c02 */ /* 0x000fe20008000f00 */
[----:B------:R-:W-:-:S04]  /*0b70*/  IMAD.U32 R3, RZ, RZ, UR5 ;  /* 0x00000005ff037e24 */ /* 0x000fc8000f8e00ff */
[----:B------:R-:W-:-:S05]  /*0b80*/  IMAD.WIDE R2, R12, 0x4, R2 ;  /* 0x000000040c027825 */ /* 0x000fca00078e0202 */
[----:B------:R-:W2:Y:S04]  /*0b90*/  LDG.E R22, desc[UR6][R2.64+0x1c] ;  /* 0x00001c0602167981 */ /* 0x000ea8000c1e1900 */
[----:B------:R-:W2:Y:S04]  /*0ba0*/  LDG.E R21, desc[UR6][R2.64+0x18] ;  /* 0x0000180602157981 */ /* 0x000ea8000c1e1900 */
[----:B------:R-:W3:Y:S04]  /*0bb0*/  LDG.E R24, desc[UR6][R2.64+0x14] ;  /* 0x0000140602187981 */ /* 0x000ee8000c1e1900 */
[----:B------:R-:W3:Y:S04]  /*0bc0*/  LDG.E R23, desc[UR6][R2.64+0x10] ;  /* 0x0000100602177981 */ /* 0x000ee8000c1e1900 */
[----:B------:R-:W4:Y:S04]  /*0bd0*/  LDG.E R15, desc[UR6][R2.64+0xc] ;  /* 0x00000c06020f7981 */ /* 0x000f28000c1e1900 */
[----:B------:R-:W4:Y:S04]  /*0be0*/  LDG.E R16, desc[UR6][R2.64+0x8] ;  /* 0x0000080602107981 */ /* 0x000f28000c1e1900 */
[----:B------:R-:W5:Y:S04]  /*0bf0*/  LDG.E R17, desc[UR6][R2.64+0x4] ;  /* 0x0000040602117981 */ /* 0x000f68000c1e1900 */
[----:B------:R-:W5:Y:S04]  /*0c00*/  LDG.E R18, desc[UR6][R2.64] ;  /* 0x0000000602127981 */ /* 0x000f68000c1e1900 */
[----:B------:R-:W5:Y:S04]  /*0c10*/  LDG.E R19, desc[UR6][R2.64+-0x4] ;  /* 0xfffffc0602137981 */ /* 0x000f68000c1e1900 */
[----:B------:R-:W5:Y:S04]  /*0c20*/  LDG.E R20, desc[UR6][R2.64+-0x8] ;  /* 0xfffff80602147981 */ /* 0x000f68000c1e1900 */
[----:B------:R-:W5:Y:S01]  /*0c30*/  LDG.E R26, desc[UR6][R2.64+-0x20] ;  /* 0xffffe006021a7981 */ /* 0x000f62000c1e1900 */
[----:B--2---:R-:W-:-:S03]  /*0c40*/  IADD3 R21, PT, PT, R21, R22, R11 ;  /* 0x0000001615157210 */ /* 0x004fc60007ffe00b */
[----:B------:R-:W2:Y:S04]  /*0c50*/  LDG.E R22, desc[UR6][R2.64+-0xc] ;  /* 0xfffff40602167981 */ /* 0x000ea8000c1e1900 */
[----:B------:R-:W2:Y:S01]  /*0c60*/  LDG.E R11, desc[UR6][R2.64+-0x10] ;  /* 0xfffff006020b7981 */ /* 0x000ea2000c1e1900 */
[----:B---3--:R-:W-:-:S03]  /*0c70*/  IADD3 R25, PT, PT, R23, R24, R21 ;  /* 0x0000001817197210 */ /* 0x008fc60007ffe015 */
[----:B------:R-:W3:Y:S04]  /*0c80*/  LDG.E R24, desc[UR6][R2.64+-0x14] ;  /* 0xffffec0602187981 */ /* 0x000ee8000c1e1900 */
[----:B------:R-:W3:Y:S04]  /*0c90*/  LDG.E R23, desc[UR6][R2.64+-0x18] ;  /* 0xffffe80602177981 */ /* 0x000ee8000c1e1900 */
[----:B------:R-:W3:Y:S01]  /*0ca0*/  LDG.E R21, desc[UR6][R2.64+-0x1c] ;  /* 0xffffe40602157981 */ /* 0x000ee2000c1e1900 */
[----:B----4-:R-:W-:Y:S01]  /*0cb0*/  IADD3 R15, PT, PT, R16, R15, R25 ;  /* 0x0000000f100f7210 */ /* 0x010fe20007ffe019 */
[----:B------:R-:W-:-:S03]  /*0cc0*/  VIADD R14, R14, 0x10 ;  /* 0x000000100e0e7836 */ /* 0x000fc60000000000 */
[----:B-----5:R-:W-:Y:S02]  /*0cd0*/  IADD3 R15, PT, PT, R18, R17, R15 ;  /* 0x00000011120f7210 */ /* 0x020fe40007ffe00f */
[----:B------:R-:W-:Y:S02]  /*0ce0*/  ISETP.NE.AND P1, PT, R14, RZ, PT ;  /* 0x000000ff0e00720c */ /* 0x000fe40003f25270 */
[----:B------:R-:W-:Y:S01]  /*0cf0*/  IADD3 R15, PT, PT, R20, R19, R15 ;  /* 0x00000013140f7210 */ /* 0x000fe20007ffe00f */
[----:B------:R-:W-:Y:S01]  /*0d00*/  VIADD R12, R12, 0xfffffff0 ;  /* 0xfffffff00c0c7836 */ /* 0x000fe20000000000 */
[----:B------:R-:W-:Y:S02]  /*0d10*/  IADD3 R7, PT, PT, R7, -0x10, RZ ;  /* 0xfffffff007077810 */ /* 0x000fe40007ffe0ff */
[----:B--2---:R-:W-:-:S04]  /*0d20*/  IADD3 R11, PT, PT, R11, R22, R15 ;  /* 0x000000160b0b7210 */ /* 0x004fc80007ffe00f */
[----:B---3--:R-:W-:-:S04]  /*0d30*/  IADD3 R24, PT, PT, R23, R24, R11 ;  /* 0x0000001817187210 */ /* 0x008fc80007ffe00b */
[----:B------:R-:W-:Y:S01]  /*0d40*/  IADD3 R11, PT, PT, R26, R21, R24 ;  /* 0x000000151a0b7210 */ /* 0x000fe20007ffe018 */
[----:B------:R-:W-:Y:S06]  /*0d50*/  @P1 BRA `(.L_x_7) ;  /* 0xfffffffc00801947 */ /* 0x000fec000383ffff */
.L_x_6:
[----:B------:R-:W-:Y:S01]  /*0d60*/  PRMT R2, R10, 0x7610, R2 ;  /* 0x000076100a027816 */ /* 0x000fe20000000002 */
[----:B------:R-:W-:Y:S01]  /*0d70*/  IMAD.IADD R10, R8, 0x1, R13 ;  /* 0x00000001080a7824 */ /* 0x000fe200078e020d */
[----:B------:R-:W-:Y:S01]  /*0d80*/  MOV R3, R9 ;  /* 0x0000000900037202 */ /* 0x000fe20000000f00 */
[----:B------:R-:W-:Y:S06]  /*0d90*/  @!P2 BRA `(.L_x_8) ;  /* 0x0000000000f4a947 */ /* 0x000fec0003800000 */
[----:B------:R-:W-:-:S05]  /*0da0*/  IMAD.MOV R9, RZ, RZ, -R6 ;  /* 0x000000ffff097224 */ /* 0x000fca00078e0a06 */
[----:B------:R-:W-:-:S05]  /*0db0*/  PRMT R9, R9, 0x7710, RZ ;  /* 0x0000771009097816 */ /* 0x000fca00000000ff */
[----:B------:R-:W-:-:S05]  /*0dc0*/  IMAD.IADD R6, R2, 0x1, R9 ;  /* 0x0000000102067824 */ /* 0x000fca00078e0209 */
[----:B------:R-:W-:-:S04]  /*0dd0*/  LOP3.LUT R6, R6, 0xf, RZ, 0xc0, !PT ;  /* 0x0000000f06067812 */ /* 0x000fc800078ec0ff */
[C---:B------:R-:W-:Y:S02]  /*0de0*/  IADD3 R9, PT, PT, R6.reuse, -0x1, RZ ;  /* 0xffffffff06097810 */ /* 0x040fe40007ffe0ff */
[----:B------:R-:W-:Y:S02]  /*0df0*/  LOP3.LUT P2, RZ, R6, 0x7, RZ, 0xc0, !PT ;  /* 0x0000000706ff7812 */ /* 0x000fe4000784c0ff */
[----:B------:R-:W-:-:S13]  /*0e00*/  ISETP.GE.U32.AND P1, PT, R9, 0x7, PT ;  /* 0x000000070900780c */ /* 0x000fda0003f26070 */
[----:B------:R-:W-:Y:S05]  /*0e10*/  @!P1 BRA `(.L_x_9) ;  /* 0x0000000000449947 */ /* 0x000fea0003800000 */
[----:B------:R-:W0:Y:S01]  /*0e20*/  LDC.64 R12, c[0x0][0x380] ;  /* 0x0000e000ff0c7b82 */ /* 0x000e220000000a00 */
[----:B------:R-:W-:-:S04]  /*0e30*/  IMAD R9, R0, UR8, R7 ;  /* 0x0000000800097c24 */ /* 0x000fc8000f8e0207 */
[----:B0-----:R-:W-:-:S05]  /*0e40*/  IMAD.WIDE R12, R9, 0x4, R12 ;  /* 0x00000004090c7825 */ /* 0x001fca00078e020c */
[----:B------:R-:W2:Y:S04]  /*0e50*/  LDG.E R6, desc[UR6][R12.64] ;  /* 0x000000060c067981 */ /* 0x000ea8000c1e1900 */
[----:B------:R-:W2:Y:S04]  /*0e60*/  LDG.E R9, desc[UR6][R12.64+-0x4] ;  /* 0xfffffc060c097981 */ /* 0x000ea8000c1e1900 */
[----:B------:R-:W3:Y:S04]  /*0e70*/  LDG.E R15, desc[UR6][R12.64+-0x8] ;  /* 0xfffff8060c0f7981 */ /* 0x000ee8000c1e1900 */
[----:B------:R-:W3:Y:S04]  /*0e80*/  LDG.E R14, desc[UR6][R12.64+-0xc] ;  /* 0xfffff4060c0e7981 */ /* 0x000ee8000c1e1900 */
[----:B------:R-:W4:Y:S04]  /*0e90*/  LDG.E R17, desc[UR6][R12.64+-0x10] ;  /* 0xfffff0060c117981 */ /* 0x000f28000c1e1900 */
[----:B------:R-:W4:Y:S04]  /*0ea0*/  LDG.E R16, desc[UR6][R12.64+-0x14] ;  /* 0xffffec060c107981 */ /* 0x000f28000c1e1900 */
[----:B------:R-:W5:Y:S04]  /*0eb0*/  LDG.E R19, desc[UR6][R12.64+-0x18] ;  /* 0xffffe8060c137981 */ /* 0x000f68000c1e1900 */
[----:B------:R-:W5:Y:S01]  /*0ec0*/  LDG.E R18, desc[UR6][R12.64+-0x1c] ;  /* 0xffffe4060c127981 */ /* 0x000f62000c1e1900 */
[----:B------:R-:W-:-:S02]  /*0ed0*/  VIADD R4, R4, 0x8 ;  /* 0x0000000804047836 */ /* 0x000fc40000000000 */
[----:B------:R-:W-:Y:S01]  /*0ee0*/  VIADD R7, R7, 0xfffffff8 ;  /* 0xfffffff807077836 */ /* 0x000fe20000000000 */
[----:B--2---:R-:W-:-:S04]  /*0ef0*/  IADD3 R6, PT, PT, R9, R6, R11 ;  /* 0x0000000609067210 */ /* 0x004fc80007ffe00b */
[----:B---3--:R-:W-:-:S04]  /*0f00*/  IADD3 R6, PT, PT, R14, R15, R6 ;  /* 0x0000000f0e067210 */ /* 0x008fc80007ffe006 */
[----:B----4-:R-:W-:-:S04]  /*0f10*/  IADD3 R6, PT, PT, R16, R17, R6 ;  /* 0x0000001110067210 */ /* 0x010fc80007ffe006 */
[----:B-----5:R-:W-:-:S07]  /*0f20*/  IADD3 R11, PT, PT, R18, R19, R6 ;  /* 0x00000013120b7210 */ /* 0x020fce0007ffe006 */
.L_x_9:
[----:B------:R-:W-:Y:S05]  /*0f30*/  @!P2 BRA `(.L_x_8) ;  /* 0x00000000008ca947 */ /* 0x000fea0003800000 */
[----:B------:R-:W-:-:S04]  /*0f40*/  LOP3.LUT R10, R10, 0xffff, RZ, 0xc0, !PT ;  /* 0x0000ffff0a0a7812 */ /* 0x000fc800078ec0ff */
[----:B------:R-:W-:-:S04]  /*0f50*/  LOP3.LUT R6, R10, 0x7, RZ, 0xc0, !PT ;  /* 0x000000070a067812 */ /* 0x000fc800078ec0ff */
[----:B------:R-:W-:-:S04]  /*0f60*/  IADD3 R6, PT, PT, R6, -0x1, RZ ;  /* 0xffffffff06067810 */ /* 0x000fc80007ffe0ff */
[----:B------:R-:W-:-:S13]  /*0f70*/  ISETP.GE.U32.AND P1, PT, R6, 0x3, PT ;  /* 0x000000030600780c */ /* 0x000fda0003f26070 */
[----:B------:R-:W0:Y:S01]  /*0f80*/  @P1 LDC.64 R12, c[0x0][0x380] ;  /* 0x0000e000ff0c1b82 */ /* 0x000e220000000a00 */
[----:B------:R-:W-:-:S04]  /*0f90*/  @P1 IMAD R9, R0, UR8, R7 ;  /* 0x0000000800091c24 */ /* 0x000fc8000f8e0207 */
[----:B0-----:R-:W-:-:S05]  /*0fa0*/  @P1 IMAD.WIDE R12, R9, 0x4, R12 ;  /* 0x00000004090c1825 */ /* 0x001fca00078e020c */
[----:B------:R-:W2:Y:S04]  /*0fb0*/  @P1 LDG.E R6, desc[UR6][R12.64] ;  /* 0x000000060c061981 */ /* 0x000ea8000c1e1900 */
[----:B------:R-:W2:Y:S04]  /*0fc0*/  @P1 LDG.E R9, desc[UR6][R12.64+-0x4] ;  /* 0xfffffc060c091981 */ /* 0x000ea8000c1e1900 */
[----:B------:R-:W3:Y:S04]  /*0fd0*/  @P1 LDG.E R15, desc[UR6][R12.64+-0x8] ;  /* 0xfffff8060c0f1981 */ /* 0x000ee8000c1e1900 */
[----:B------:R-:W3:Y:S01]  /*0fe0*/  @P1 LDG.E R16, desc[UR6][R12.64+-0xc] ;  /* 0xfffff4060c101981 */ /* 0x000ee2000c1e1900 */
[----:B------:R-:W-:-:S02]  /*0ff0*/  LOP3.LUT R14, R10, 0x3, RZ, 0xc0, !PT ;  /* 0x000000030a0e7812 */ /* 0x000fc400078ec0ff */
[----:B------:R-:W-:Y:S02]  /*1000*/  @P1 IADD3 R7, PT, PT, R7, -0x4, RZ ;  /* 0xfffffffc07071810 */ /* 0x000fe40007ffe0ff */
[----:B------:R-:W-:Y:S02]  /*1010*/  ISETP.NE.AND P2, PT, R14, RZ, PT ;  /* 0x000000ff0e00720c */ /* 0x000fe40003f45270 */
[----:B--2---:R-:W-:Y:S01]  /*1020*/  @P1 IADD3 R6, PT, PT, R9, R6, R11 ;  /* 0x0000000609061210 */ /* 0x004fe20007ffe00b */
[----:B------:R-:W-:Y:S02]  /*1030*/  IMAD.MOV.U32 R9, RZ, RZ, R4 ;  /* 0x000000ffff097224 */ /* 0x000fe400078e0004 */
[----:B------:R-:W-:-:S04]  /*1040*/  @P1 VIADD R4, R4, 0x4 ;  /* 0x0000000404041836 */ /* 0x000fc80000000000 */
[----:B------:R-:W-:Y:S01]  /*1050*/  @P1 IMAD.MOV.U32 R9, RZ, RZ, R4 ;  /* 0x000000ffff091224 */ /* 0x000fe200078e0004 */
[----:B---3--:R-:W-:-:S03]  /*1060*/  @P1 IADD3 R11, PT, PT, R16, R15, R6 ;  /* 0x0000000f100b1210 */ /* 0x008fc60007ffe006 */
[----:B------:R-:W-:Y:S05]  /*1070*/  @!P2 BRA `(.L_x_8) ;  /* 0x00000000003ca947 */ /* 0x000fea0003800000 */
[----:B------:R-:W0:Y:S01]  /*1080*/  LDC.64 R12, c[0x0][0x380] ;  /* 0x0000e000ff0c7b82 */ /* 0x000e220000000a00 */
[----:B------:R-:W-:-:S04]  /*1090*/  IMAD R7, R0, UR8, R7 ;  /* 0x0000000800077c24 */ /* 0x000fc8000f8e0207 */
[----:B0-----:R-:W-:-:S05]  /*10a0*/  IMAD.WIDE R6, R7, 0x4, R12 ;  /* 0x0000000407067825 */ /* 0x001fca00078e020c */
[----:B------:R-:W2:Y:S01]  /*10b0*/  LDG.E R10, desc[UR6][R6.64] ;  /* 0x00000006060a7981 */ /* 0x000ea2000c1e1900 */
[----:B------:R-:W-:Y:S01]  /*10c0*/  ISETP.NE.AND P1, PT, R14, 0x1, PT ;  /* 0x000000010e00780c */ /* 0x000fe20003f25270 */
[----:B------:R-:W-:Y:S01]  /*10d0*/  VIADD R4, R9, 0x1 ;  /* 0x0000000109047836 */ /* 0x000fe20000000000 */
[----:B--2---:R-:W-:-:S11]  /*10e0*/  IADD3 R11, PT, PT, R11, R10, RZ ;  /* 0x0000000a0b0b7210 */ /* 0x004fd60007ffe0ff */
[----:B------:R-:W-:Y:S05]  /*10f0*/  @!P1 BRA `(.L_x_8) ;  /* 0x00000000001c9947 */ /* 0x000fea0003800000 */
[----:B------:R-:W-:Y:S01]  /*1100*/  ISETP.NE.AND P1, PT, R14, 0x2, PT ;  /* 0x000000020e00780c */ /* 0x000fe20003f25270 */
[----:B------:R-:W2:-:S12]  /*1110*/  LDG.E R10, desc[UR6][R6.64+-0x4] ;  /* 0xfffffc06060a7981 */ /* 0x000e98000c1e1900 */
[----:B------:R-:W3:Y:S01]  /*1120*/  @P1 LDG.E R12, desc[UR6][R6.64+-0x8] ;  /* 0xfffff806060c1981 */ /* 0x000ee2000c1e1900 */
[C---:B------:R-:W-:Y:S01]  /*1130*/  VIADD R4, R9.reuse, 0x2 ;  /* 0x0000000209047836 */ /* 0x040fe20000000000 */
[----:B------:R-:W-:Y:S01]  /*1140*/  @P1 IADD3 R4, PT, PT, R9, 0x3, RZ ;  /* 0x0000000309041810 */ /* 0x000fe20007ffe0ff */
[----:B--2---:R-:W-:-:S04]  /*1150*/  IMAD.IADD R11, R11, 0x1, R10 ;  /* 0x000000010b0b7824 */ /* 0x004fc800078e020a */
[----:B---3--:R-:W-:-:S07]  /*1160*/  @P1 IMAD.IADD R11, R11, 0x1, R12 ;  /* 0x000000010b0b1824 */ /* 0x008fce00078e020c */
.L_x_8:
[-C--:B------:R-:W-:Y:S01]  /*1170*/  IABS R13, R4.reuse ;  /* 0x00000004000d7213 */ /* 0x080fe20000000000 */
[----:B------:R-:W-:Y:S01]  /*1180*/  IMAD R5, R0, UR8, R5 ;  /* 0x0000000800057c24 */ /* 0x000fe2000f8e0205 */
[----:B------:R-:W-:Y:S02]  /*1190*/  IABS R12, R11 ;  /* 0x0000000b000c7213 */ /* 0x000fe40000000000 */
[----:B------:R-:W0:Y:S01]  /*11a0*/  I2F.RP R9, R13 ;  /* 0x0000000d00097306 */ /* 0x000e220000209400 */
[-C--:B------:R-:W-:Y:S02]  /*11b0*/  IABS R14, R4.reuse ;  /* 0x00000004000e7213 */ /* 0x080fe40000000000 */
[----:B------:R-:W-:-:S04]  /*11c0*/  LOP3.LUT R11, R11, R4, RZ, 0x3c, !PT ;  /* 0x000000040b0b7212 */ /* 0x000fc800078e3cff */
[----:B------:R-:W-:Y:S01]  /*11d0*/  ISETP.GE.AND P2, PT, R11, RZ, PT ;  /* 0x000000ff0b00720c */ /* 0x000fe20003f46270 */
[----:B0-----:R-:W0:Y:S02]  /*11e0*/  MUFU.RCP R9, R9 ;  /* 0x0000000900097308 */ /* 0x001e240000001000 */
[----:B0-----:R-:W-:-:S06]  /*11f0*/  VIADD R6, R9, 0xffffffe ;  /* 0x0ffffffe09067836 */ /* 0x001fcc0000000000 */
[----:B------:R0:W1:Y:S02]  /*1200*/  F2I.FTZ.U32.TRUNC.NTZ R7, R6 ;  /* 0x0000000600077305 */ /* 0x000064000021f000 */
[----:B0-----:R-:W-:Y:S01]  /*1210*/  IMAD.MOV.U32 R6, RZ, RZ, RZ ;  /* 0x000000ffff067224 */ /* 0x001fe200078e00ff */
[----:B-1----:R-:W-:-:S05]  /*1220*/  IADD3 R10, PT, PT, RZ, -R7, RZ ;  /* 0x80000007ff0a7210 */ /* 0x002fca0007ffe0ff */
[----:B------:R-:W-:Y:S02]  /*1230*/  IMAD R15, R10, R13, RZ ;  /* 0x0000000d0a0f7224 */ /* 0x000fe400078e02ff */
[----:B------:R-:W-:Y:S01]  /*1240*/  IMAD.MOV.U32 R10, RZ, RZ, R12 ;  /* 0x000000ffff0a7224 */ /* 0x000fe200078e000c */
[----:B------:R-:W-:Y:S01]  /*1250*/  IADD3 R12, PT, PT, RZ, -R14, RZ ;  /* 0x8000000eff0c7210 */ /* 0x000fe20007ffe0ff */
[----:B------:R-:W-:-:S06]  /*1260*/  IMAD.HI.U32 R7, R7, R15, R6 ;  /* 0x0000000f07077227 */ /* 0x000fcc00078e0006 */
[----:B------:R-:W-:Y:S02]  /*1270*/  IMAD.HI.U32 R9, R7, R10, RZ ;  /* 0x0000000a07097227 */ /* 0x000fe400078e00ff */
[----:B------:R-:W0:Y:S02]  /*1280*/  LDC.64 R6, c[0x0][0x390] ;  /* 0x0000e400ff067b82 */ /* 0x000e240000000a00 */
[----:B------:R-:W-:-:S05]  /*1290*/  IMAD R10, R9, R12, R10 ;  /* 0x0000000c090a7224 */ /* 0x000fca00078e020a */
[----:B------:R-:W-:-:S13]  /*12a0*/  ISETP.GT.U32.AND P3, PT, R13, R10, PT ;  /* 0x0000000a0d00720c */ /* 0x000fda0003f64070 */
[----:B------:R-:W-:Y:S02]  /*12b0*/  @!P3 IMAD.IADD R10, R10, 0x1, -R13 ;  /* 0x000000010a0ab824 */ /* 0x000fe400078e0a0d */
[----:B------:R-:W-:Y:S01]  /*12c0*/  @!P3 VIADD R9, R9, 0x1 ;  /* 0x000000010909b836 */ /* 0x000fe20000000000 */
[----:B------:R-:W-:Y:S01]  /*12d0*/  ISETP.NE.AND P3, PT, R4, RZ, PT ;  /* 0x000000ff0400720c */ /* 0x000fe20003f65270 */
[----:B0-----:R-:W-:Y:S01]  /*12e0*/  IMAD.WIDE.U32 R6, R5, 0x4, R6 ;  /* 0x0000000405067825 */ /* 0x001fe200078e0006 */
[----:B------:R-:W-:-:S13]  /*12f0*/  ISETP.GE.U32.AND P1, PT, R10, R13, PT ;  /* 0x0000000d0a00720c */ /* 0x000fda0003f26070 */
[----:B------:R-:W-:-:S05]  /*1300*/  @P1 IADD3 R9, PT, PT, R9, 0x1, RZ ;  /* 0x0000000109091810 */ /* 0x000fca0007ffe0ff */
[----:B------:R-:W-:Y:S01]  /*1310*/  @!P2 IMAD.MOV R9, RZ, RZ, -R9 ;  /* 0x000000ffff09a224 */ /* 0x000fe200078e0a09 */
[----:B------:R-:W-:-:S05]  /*1320*/  @!P3 LOP3.LUT R9, RZ, R4, RZ, 0x33, !PT ;  /* 0x00000004ff09b212 */ /* 0x000fca00078e33ff */
[----:B------:R0:W-:Y:S01]  /*1330*/  STG.E desc[UR6][R6.64], R9 ;  /* 0x0000000906007986 */ /* 0x0001e2000c101906 */
[----:B------:R-:W-:Y:S05]  /*1340*/  @P0 BRA `(.L_x_10) ;  /* 0xfffffff400a80947 */ /* 0x000fea000383ffff */
[----:B------:R-:W-:Y:S05]  /*1350*/  EXIT ;  /* 0x000000000000794d */ /* 0x000fea0003800000 */
.L_x_11:
[----:B------:R-:W-:-:S00]  /*1360*/  BRA `(.L_x_11) ;  /* 0xfffffffc00fc7947 */ /* 0x000fc0000383ffff */
[----:B------:R-:W-:-:S00]  /*1370*/  NOP ;  /* 0x0000000000007918 */ /* 0x000fc00000000000 */
        /* <DEDUP_REMOVED lines=8> */
.L_x_12:


//--------------------- .nv.shared.reserved.0     --------------------------
	.section	.nv.shared.reserved.0,"aw",@nobits
	.weak		__nv_reservedSMEM_offset_0_alias
	.size		__nv_reservedSMEM_offset_0_alias, 0, 64
	.other		__nv_reservedSMEM_offset_0_alias,@"STO_CUDA_RESERVED_SHARED STV_DEFAULT"
__nv_reservedSMEM_offset_0_alias:
	.zero		0
	.zero		64


//--------------------- .nv.constant0._Z15matrixOperationPiS_S_ii --------------------------
	.section	.nv.constant0._Z15matrixOperationPiS_S_ii,"a",@progbits
	.sectionflags	@""
	.align	4
.nv.constant0._Z15matrixOperationPiS_S_ii:
	.zero		928


//--------------------- SYMBOLS --------------------------

	.type		.nv.reservedSmem.offset0,@object
	.size		.nv.reservedSmem.offset0,0x4
